	.headerflags	@"EF_CUDA_TEXMODE_UNIFIED EF_CUDA_64BIT_ADDRESS EF_CUDA_ACCELERATORS EF_CUDA_SM90 EF_CUDA_VIRTUAL_SM(EF_CUDA_SM90)"
	.elftype	@"ET_EXEC"


//--------------------- .nv.info                  --------------------------
	.section	.nv.info,"",@"SHT_CUDA_INFO"
	.align	4


	//----- nvinfo : EIATTR_REGCOUNT
	.align		4
        /*0000*/ 	.byte	0x04, 0x2f
        /*0002*/ 	.short	(.L_3 - .L_2)
	.align		4
.L_2:
        /*0004*/ 	.word	index@(triton_per_fused__weight_norm_interface_24)
        /*0008*/ 	.word	0x00000013


	//----- nvinfo : EIATTR_MIN_STACK_SIZE
	.align		4
.L_3:
        /*000c*/ 	.byte	0x04, 0x12
        /*000e*/ 	.short	(.L_5 - .L_4)
	.align		4
.L_4:
        /*0010*/ 	.word	index@(triton_per_fused__weight_norm_interface_24)
        /*0014*/ 	.word	0x00000000


	//----- nvinfo : EIATTR_FRAME_SIZE
	.align		4
.L_5:
        /*0018*/ 	.byte	0x04, 0x11
        /*001a*/ 	.short	(.L_7 - .L_6)
	.align		4
.L_6:
        /*001c*/ 	.word	index@(triton_per_fused__weight_norm_interface_24)
        /*0020*/ 	.word	0x00000000


	//----- nvinfo : EIATTR_MIN_STACK_SIZE
	.align		4
.L_7:
        /*0024*/ 	.byte	0x04, 0x12
        /*0026*/ 	.short	(.L_9 - .L_8)
	.align		4
.L_8:
        /*0028*/ 	.word	index@(triton_per_fused__weight_norm_interface_24)
        /*002c*/ 	.word	0x00000000
.L_9:


//--------------------- .nv.info.triton_per_fused__weight_norm_interface_24 --------------------------
	.section	.nv.info.triton_per_fused__weight_norm_interface_24,"",@"SHT_CUDA_INFO"
	.sectionflags	@""
	.align	4


	//----- nvinfo : EIATTR_CUDA_API_VERSION
	.align		4
        /*0000*/ 	.byte	0x04, 0x37
        /*0002*/ 	.short	(.L_11 - .L_10)
.L_10:
        /*0004*/ 	.word	0x0000007c


	//----- nvinfo : EIATTR_KPARAM_INFO
	.align		4
.L_11:
        /*0008*/ 	.byte	0x04, 0x17
        /*000a*/ 	.short	(.L_13 - .L_12)
.L_12:
        /*000c*/ 	.word	0x00000000
        /*0010*/ 	.short	0x0005
        /*0012*/ 	.short	0x0024
        /*0014*/ 	.byte	0x00, 0xf0, 0x11, 0x00


	//----- nvinfo : EIATTR_KPARAM_INFO
	.align		4
.L_13:
        /*0018*/ 	.byte	0x04, 0x17
        /*001a*/ 	.short	(.L_15 - .L_14)
.L_14:
        /*001c*/ 	.word	0x00000000
        /*0020*/ 	.short	0x0004
        /*0022*/ 	.short	0x0020
        /*0024*/ 	.byte	0x00, 0xf0, 0x11, 0x00


	//----- nvinfo : EIATTR_KPARAM_INFO
	.align		4
.L_15:
        /*0028*/ 	.byte	0x04, 0x17
        /*002a*/ 	.short	(.L_17 - .L_16)
.L_16:
        /*002c*/ 	.word	0x00000000
        /*0030*/ 	.short	0x0003
        /*0032*/ 	.short	0x0018
        /*0034*/ 	.byte	0x00, 0xf4, 0x21, 0x00


	//----- nvinfo : EIATTR_KPARAM_INFO
	.align		4
.L_17:
        /*0038*/ 	.byte	0x04, 0x17
        /*003a*/ 	.short	(.L_19 - .L_18)
.L_18:
        /*003c*/ 	.word	0x00000000
        /*0040*/ 	.short	0x0002
        /*0042*/ 	.short	0x0010
        /*0044*/ 	.byte	0x00, 0xf4, 0x21, 0x00


	//----- nvinfo : EIATTR_KPARAM_INFO
	.align		4
.L_19:
        /*0048*/ 	.byte	0x04, 0x17
        /*004a*/ 	.short	(.L_21 - .L_20)
.L_20:
        /*004c*/ 	.word	0x00000000
        /*0050*/ 	.short	0x0001
        /*0052*/ 	.short	0x0008
        /*0054*/ 	.byte	0x00, 0xf4, 0x21, 0x00


	//----- nvinfo : EIATTR_KPARAM_INFO
	.align		4
.L_21:
        /*0058*/ 	.byte	0x04, 0x17
        /*005a*/ 	.short	(.L_23 - .L_22)
.L_22:
        /*005c*/ 	.word	0x00000000
        /*0060*/ 	.short	0x0000
        /*0062*/ 	.short	0x0000
        /*0064*/ 	.byte	0x00, 0xf4, 0x21, 0x00


	//----- nvinfo : EIATTR_SPARSE_MMA_MASK
	.align		4
.L_23:
        /*0068*/ 	.byte	0x03, 0x50
        /*006a*/ 	.short	0x0000


	//----- nvinfo : EIATTR_MAXREG_COUNT
	.align		4
        /*006c*/ 	.byte	0x03, 0x1b
        /*006e*/ 	.short	0x00ff


	//----- nvinfo : EIATTR_COOP_GROUP_MASK_REGIDS
	.align		4
        /*0070*/ 	.byte	0x04, 0x29
        /*0072*/ 	.short	(.L_25 - .L_24)


	//   ....[0]....
.L_24:
        /*0074*/ 	.word	0xffffffff


	//   ....[1]....
        /*0078*/ 	.word	0xffffffff


	//   ....[2]....
        /*007c*/ 	.word	0xffffffff


	//   ....[3]....
        /*0080*/ 	.word	0xffffffff


	//   ....[4]....
        /*0084*/ 	.word	0xffffffff


	//   ....[5]....
        /*0088*/ 	.word	0xffffffff


	//   ....[6]....
        /*008c*/ 	.word	0xffffffff


	//   ....[7]....
        /*0090*/ 	.word	0xffffffff


	//----- nvinfo : EIATTR_COOP_GROUP_INSTR_OFFSETS
	.align		4
.L_25:
        /*0094*/ 	.byte	0x04, 0x28
        /*0096*/ 	.short	(.L_27 - .L_26)


	//   ....[0]....
.L_26:
        /*0098*/ 	.word	0x00000170


	//   ....[1]....
        /*009c*/ 	.word	0x00000190


	//   ....[2]....
        /*00a0*/ 	.word	0x000001d0


	//   ....[3]....
        /*00a4*/ 	.word	0x000001e0


	//   ....[4]....
        /*00a8*/ 	.word	0x00000210


	//   ....[5]....
        /*00ac*/ 	.word	0x00000220


	//   ....[6]....
        /*00b0*/ 	.word	0x00000250


	//   ....[7]....
        /*00b4*/ 	.word	0x00000260


	//----- nvinfo : EIATTR_EXIT_INSTR_OFFSETS
	.align		4
.L_27:
        /*00b8*/ 	.byte	0x04, 0x1c
        /*00ba*/ 	.short	(.L_29 - .L_28)


	//   ....[0]....
.L_28:
        /*00bc*/ 	.word	0x000003b0


	//   ....[1]....
        /*00c0*/ 	.word	0x000003d0


	//----- nvinfo : EIATTR_REQNTID
	.align		4
.L_29:
        /*00c4*/ 	.byte	0x04, 0x10
        /*00c6*/ 	.short	(.L_31 - .L_30)
.L_30:
        /*00c8*/ 	.word	0x00000040
        /*00cc*/ 	.word	0x00000001
        /*00d0*/ 	.word	0x00000001


	//----- nvinfo : EIATTR_CBANK_PARAM_SIZE
	.align		4
.L_31:
        /*00d4*/ 	.byte	0x03, 0x19
        /*00d6*/ 	.short	0x0028


	//----- nvinfo : EIATTR_PARAM_CBANK
	.align		4
        /*00d8*/ 	.byte	0x04, 0x0a
        /*00da*/ 	.short	(.L_33 - .L_32)
	.align		4
.L_32:
        /*00dc*/ 	.word	index@(.nv.constant0.triton_per_fused__weight_norm_interface_24)
        /*00e0*/ 	.short	0x0210
        /*00e2*/ 	.short	0x0028


	//----- nvinfo : EIATTR_SW_WAR
	.align		4
.L_33:
        /*00e4*/ 	.byte	0x04, 0x36
        /*00e6*/ 	.short	(.L_35 - .L_34)
.L_34:
        /*00e8*/ 	.word	0x00000008
.L_35:


//--------------------- .nv.callgraph             --------------------------
	.section	.nv.callgraph,"",@"SHT_CUDA_CALLGRAPH"
	.align	4
	.sectionentsize	8
	.align		4
        /*0000*/ 	.word	0x00000000
	.align		4
        /*0004*/ 	.word	0xffffffff
	.align		4
        /*0008*/ 	.word	0x00000000
	.align		4
        /*000c*/ 	.word	0xfffffffe
	.align		4
        /*0010*/ 	.word	0x00000000
	.align		4
        /*0014*/ 	.word	0xfffffffd
	.align		4
        /*0018*/ 	.word	0x00000000
	.align		4
        /*001c*/ 	.word	0xfffffffc


//--------------------- .nv.constant4             --------------------------
	.section	.nv.constant4,"a",@progbits
	.align	8
	.align		8
.nv.constant4:
        /*0000*/ 	.dword	_$_str
	.align		8
        /*0008*/ 	.dword	_$_str_$_2


//--------------------- .text.triton_per_fused__weight_norm_interface_24 --------------------------
	.section	.text.triton_per_fused__weight_norm_interface_24,"ax",@progbits
	.sectionflags	@"SHF_BARRIERS=1"
	.align	128
        .global         triton_per_fused__weight_norm_interface_24
        .type           triton_per_fused__weight_norm_interface_24,@function
        .size           triton_per_fused__weight_norm_interface_24,(.L_x_1 - triton_per_fused__weight_norm_interface_24)
        .other          triton_per_fused__weight_norm_interface_24,@"STO_CUDA_ENTRY STV_DEFAULT"
triton_per_fused__weight_norm_interface_24:
.text.triton_per_fused__weight_norm_interface_24:
[----:B------:R-:W0:Y:S02]  /*0000*/  LDC R1, c[0x0][0x28] ;  /* 0x00000a00ff017b82 */ /* 0x000e240000000800 */
[----:B------:R-:W1:Y:S01]  /*0010*/  S2R R12, SR_TID.X ;  /* 0x00000000000c7919 */ /* 0x000e620000002100 */
[----:B------:R-:W2:Y:S01]  /*0020*/  LDC.64 R6, c[0x0][0x218] ;  /* 0x00008600ff067b82 */ /* 0x000ea20000000a00 */
[----:B------:R-:W-:Y:S01]  /*0030*/  CS2R R4, SRZ ;  /* 0x0000000000047805 */ /* 0x000fe2000001ff00 */
[----:B------:R-:W-:Y:S01]  /*0040*/  ULDC.64 UR4, c[0x0][0x208] ;  /* 0x0000820000047ab9 */ /* 0x000fe20000000a00 */
[----:B------:R-:W3:Y:S05]  /*0050*/  S2R R2, SR_CTAID.X ;  /* 0x0000000000027919 */ /* 0x000eea0000002500 */
[----:B------:R-:W4:Y:S01]  /*0060*/  LDC.64 R8, c[0x0][0x220] ;  /* 0x00008800ff087b82 */ /* 0x000f220000000a00 */
[----:B-1----:R-:W-:-:S02]  /*0070*/  LOP3.LUT R3, R12, 0xf, RZ, 0xc0, !PT ;  /* 0x0000000f0c037812 */ /* 0x002fc400078ec0ff */
[C---:B---3--:R-:W-:Y:S02]  /*0080*/  ISETP.GE.AND P0, PT, R2.reuse, 0x8, PT ;  /* 0x000000080200780c */ /* 0x048fe40003f06270 */
[----:B------:R-:W-:-:S05]  /*0090*/  LEA R0, R2, R3, 0x4 ;  /* 0x0000000302007211 */ /* 0x000fca00078e20ff */
[----:B--2---:R-:W-:-:S06]  /*00a0*/  IMAD.WIDE R6, R0, 0x4, R6 ;  /* 0x0000000400067825 */ /* 0x004fcc00078e0206 */
[----:B------:R-:W2:Y:S04]  /*00b0*/  @!P0 LDG.E R4, desc[UR4][R6.64] ;  /* 0x0000000406048981 */ /* 0x000ea8000c1e1900 */
[----:B------:R-:W3:Y:S01]  /*00c0*/  @!P0 LDG.E R5, desc[UR4][R6.64] ;  /* 0x0000000406058981 */ /* 0x000ee2000c1e1900 */
[----:B------:R-:W-:Y:S01]  /*00d0*/  HFMA2.MMA R3, -RZ, RZ, 0, 0 ;  /* 0x00000000ff037435 */ /* 0x000fe200000001ff */
[----:B----4-:R-:W-:-:S09]  /*00e0*/  IMAD.WIDE R8, R2, 0x4, R8 ;  /* 0x0000000402087825 */ /* 0x010fd200078e0208 */
[----:B------:R1:W4:Y:S01]  /*00f0*/  @!P0 LDG.E.EL R3, desc[UR4][R8.64] ;  /* 0x0000000408038981 */ /* 0x000322000c2e1900 */
[----:B------:R-:W-:Y:S01]  /*0100*/  BAR.SYNC.DEFER_BLOCKING 0x0 ;  /* 0x0000000000007b1d */ /* 0x000fe20000010000 */
[----:B--2---:R-:W-:Y:S02]  /*0110*/  SEL R4, R4, RZ, !P0 ;  /* 0x000000ff04047207 */ /* 0x004fe40004000000 */
[----:B---3--:R-:W-:-:S03]  /*0120*/  SEL R5, R5, RZ, !P0 ;  /* 0x000000ff05057207 */ /* 0x008fc60004000000 */
[----:B------:R-:W-:Y:S02]  /*0130*/  FMUL R10, R4, R4 ;  /* 0x00000004040a7220 */ /* 0x000fe40000400000 */
[----:B------:R-:W-:-:S03]  /*0140*/  FMUL R5, R5, R5 ;  /* 0x0000000505057220 */ /* 0x000fc60000400000 */
[----:B------:R-:W-:Y:S02]  /*0150*/  FSEL R10, R10, RZ, !P0 ;  /* 0x000000ff0a0a7208 */ /* 0x000fe40004000000 */
[----:B------:R-:W-:-:S03]  /*0160*/  FSEL R5, R5, RZ, !P0 ;  /* 0x000000ff05057208 */ /* 0x000fc60004000000 */
[----:B------:R-:W2:Y:S01]  /*0170*/  SHFL.BFLY PT, R11, R10, 0x8, 0x1f ;  /* 0x0d001f000a0b7f89 */ /* 0x000ea200000e0000 */
[----:B------:R-:W-:-:S03]  /*0180*/  LOP3.LUT P0, RZ, R12, 0x3f, RZ, 0xc0, !PT ;  /* 0x0000003f0cff7812 */ /* 0x000fc6000780c0ff */
[----:B------:R-:W3:Y:S01]  /*0190*/  SHFL.BFLY PT, R14, R5, 0x8, 0x1f ;  /* 0x0d001f00050e7f89 */ /* 0x000ee200000e0000 */
[----:B------:R-:W-:Y:S01]  /*01a0*/  ISETP.LT.AND P0, PT, R2, 0x8, !P0 ;  /* 0x000000080200780c */ /* 0x000fe20004701270 */
[----:B--2---:R-:W-:Y:S01]  /*01b0*/  FADD R11, R10, R11 ;  /* 0x0000000b0a0b7221 */ /* 0x004fe20000000000 */
[----:B---3--:R-:W-:-:S04]  /*01c0*/  FADD R14, R5, R14 ;  /* 0x0000000e050e7221 */ /* 0x008fc80000000000 */
[----:B------:R-:W2:Y:S04]  /*01d0*/  SHFL.BFLY PT, R6, R11, 0x4, 0x1f ;  /* 0x0c801f000b067f89 */ /* 0x000ea800000e0000 */
[----:B-1----:R-:W1:Y:S01]  /*01e0*/  SHFL.BFLY PT, R9, R14, 0x4, 0x1f ;  /* 0x0c801f000e097f89 */ /* 0x002e6200000e0000 */
[----:B--2---:R-:W-:Y:S01]  /*01f0*/  FADD R6, R11, R6 ;  /* 0x000000060b067221 */ /* 0x004fe20000000000 */
[----:B-1----:R-:W-:-:S04]  /*0200*/  FADD R13, R14, R9 ;  /* 0x000000090e0d7221 */ /* 0x002fc80000000000 */
[----:B------:R-:W1:Y:S04]  /*0210*/  SHFL.BFLY PT, R7, R6, 0x2, 0x1f ;  /* 0x0c401f0006077f89 */ /* 0x000e6800000e0000 */
[----:B------:R-:W2:Y:S01]  /*0220*/  SHFL.BFLY PT, R16, R13, 0x2, 0x1f ;  /* 0x0c401f000d107f89 */ /* 0x000ea200000e0000 */
[----:B-1----:R-:W-:Y:S01]  /*0230*/  FADD R7, R6, R7 ;  /* 0x0000000706077221 */ /* 0x002fe20000000000 */
[----:B--2---:R-:W-:-:S04]  /*0240*/  FADD R16, R13, R16 ;  /* 0x000000100d107221 */ /* 0x004fc80000000000 */
[----:B------:R-:W1:Y:S04]  /*0250*/  SHFL.BFLY PT, R8, R7, 0x1, 0x1f ;  /* 0x0c201f0007087f89 */ /* 0x000e6800000e0000 */
[----:B------:R-:W2:Y:S01]  /*0260*/  SHFL.BFLY PT, R5, R16, 0x1, 0x1f ;  /* 0x0c201f0010057f89 */ /* 0x000ea200000e0000 */
[----:B-1----:R-:W-:Y:S02]  /*0270*/  FADD R10, R7, R8 ;  /* 0x00000008070a7221 */ /* 0x002fe40000000000 */
[----:B------:R-:W1:Y:S02]  /*0280*/  LDC.64 R8, c[0x0][0x210] ;  /* 0x00008400ff087b82 */ /* 0x000e640000000a00 */
[----:B------:R-:W3:Y:S01]  /*0290*/  MUFU.SQRT R11, R10 ;  /* 0x0000000a000b7308 */ /* 0x000ee20000002000 */
[----:B--2---:R-:W-:-:S05]  /*02a0*/  FADD R5, R16, R5 ;  /* 0x0000000510057221 */ /* 0x004fca0000000000 */
[----:B------:R-:W2:Y:S02]  /*02b0*/  LDC.64 R6, c[0x0][0x228] ;  /* 0x00008a00ff067b82 */ /* 0x000ea40000000a00 */
[----:B------:R-:W-:Y:S01]  /*02c0*/  MUFU.SQRT R5, R5 ;  /* 0x0000000500057308 */ /* 0x000fe20000002000 */
[C---:B---3--:R-:W-:Y:S02]  /*02d0*/  FSETP.GT.AND P2, PT, R11.reuse, 8.50705917302346158658e+37, PT ;  /* 0x7e8000000b00780b */ /* 0x048fe40003f44000 */
[----:B------:R-:W-:-:S11]  /*02e0*/  FSETP.GEU.AND P1, PT, R11, 1.175494350822287508e-38, PT ;  /* 0x008000000b00780b */ /* 0x000fd60003f2e000 */
[----:B------:R-:W-:Y:S01]  /*02f0*/  @P2 FMUL R11, R11, 0.25 ;  /* 0x3e8000000b0b2820 */ /* 0x000fe20000400000 */
[----:B----4-:R-:W-:Y:S01]  /*0300*/  @P2 FMUL R3, R3, 0.25 ;  /* 0x3e80000003032820 */ /* 0x010fe20000400000 */
[----:B------:R-:W-:Y:S01]  /*0310*/  LOP3.LUT P2, RZ, R12, 0x30, RZ, 0xc0, !PT ;  /* 0x000000300cff7812 */ /* 0x000fe2000784c0ff */
[----:B--2---:R-:W-:-:S04]  /*0320*/  IMAD.WIDE R6, R0, 0x4, R6 ;  /* 0x0000000400067825 */ /* 0x004fc800078e0206 */
[----:B------:R-:W-:Y:S01]  /*0330*/  @!P1 FMUL R11, R11, 16777216 ;  /* 0x4b8000000b0b9820 */ /* 0x000fe20000400000 */
[----:B------:R-:W-:Y:S01]  /*0340*/  @!P1 FMUL R3, R3, 16777216 ;  /* 0x4b80000003039820 */ /* 0x000fe20000400000 */
[----:B------:R-:W-:Y:S02]  /*0350*/  ISETP.LT.AND P1, PT, R2, 0x8, !P2 ;  /* 0x000000080200780c */ /* 0x000fe40005721270 */
[----:B------:R-:W2:Y:S02]  /*0360*/  MUFU.RCP R14, R11 ;  /* 0x0000000b000e7308 */ /* 0x000ea40000001000 */
[----:B--2---:R-:W-:Y:S01]  /*0370*/  FMUL R13, R14, R3 ;  /* 0x000000030e0d7220 */ /* 0x004fe20000400000 */
[----:B-1----:R-:W-:-:S04]  /*0380*/  IMAD.WIDE R2, R2, 0x4, R8 ;  /* 0x0000000402027825 */ /* 0x002fc800078e0208 */
[----:B------:R-:W-:Y:S01]  /*0390*/  FMUL R13, R4, R13 ;  /* 0x0000000d040d7220 */ /* 0x000fe20000400000 */
[----:B------:R1:W-:Y:S03]  /*03a0*/  @P0 STG.E desc[UR4][R2.64], R5 ;  /* 0x0000000502000986 */ /* 0x0003e6000c101904 */
[----:B------:R-:W-:Y:S05]  /*03b0*/  @!P1 EXIT ;  /* 0x000000000000994d */ /* 0x000fea0003800000 */
[----:B------:R-:W-:Y:S01]  /*03c0*/  STG.E desc[UR4][R6.64], R13 ;  /* 0x0000000d06007986 */ /* 0x000fe2000c101904 */
[----:B------:R-:W-:Y:S05]  /*03d0*/  EXIT ;  /* 0x000000000000794d */ /* 0x000fea0003800000 */
.L_x_0:
[----:B------:R-:W-:-:S00]  /*03e0*/  BRA `(.L_x_0) ;  /* 0xfffffffc00fc7947 */ /* 0x000fc0000383ffff */
[----:B------:R-:W-:-:S00]  /*03f0*/  NOP ;  /* 0x0000000000007918 */ /* 0x000fc00000000000 */
        /* <DEDUP_REMOVED lines=8> */
.L_x_1:


//--------------------- .nv.global.init           --------------------------
	.section	.nv.global.init,"aw",@progbits
.nv.global.init:
	.type		_$_str,@object
	.size		_$_str,(_$_str_$_2 - _$_str)
_$_str:
        /*0000*/ 	.byte	0x5f, 0x5f, 0x43, 0x55, 0x44, 0x41, 0x5f, 0x46, 0x54, 0x5a, 0x00
	.type		_$_str_$_2,@object
	.size		_$_str_$_2,(.L_1 - _$_str_$_2)
_$_str_$_2:
        /*000b*/ 	.byte	0x5f, 0x5f, 0x43, 0x55, 0x44, 0x41, 0x5f, 0x50, 0x52, 0x45, 0x43, 0x5f, 0x53, 0x51, 0x52, 0x54
        /*001b*/ 	.byte	0x00
.L_1:


//--------------------- .nv.constant0.triton_per_fused__weight_norm_interface_24 --------------------------
	.section	.nv.constant0.triton_per_fused__weight_norm_interface_24,"a",@progbits
	.sectionflags	@""
	.align	4
.nv.constant0.triton_per_fused__weight_norm_interface_24:
	.zero		568
